//
// Generated by NVIDIA NVVM Compiler
//
// Compiler Build ID: CL-36424714
// Cuda compilation tools, release 13.0, V13.0.88
// Based on NVVM 20.0.0
//

.version 9.0
.target sm_100
.address_size 64

	// .globl	default_function_kernel

.visible .entry default_function_kernel(
	.param .u64 .ptr .align 1 default_function_kernel_param_0,
	.param .u64 .ptr .align 1 default_function_kernel_param_1
)
.maxntid 40
{
	.reg .pred 	%p<3>;
	.reg .b32 	%r<33>;
	.reg .b32 	%f<8>;
	.reg .b64 	%rd<9>;

	ld.param.u64 	%rd3, [default_function_kernel_param_0];
	ld.param.u64 	%rd4, [default_function_kernel_param_1];
	cvta.to.global.u64 	%rd1, %rd4;
	cvta.to.global.u64 	%rd5, %rd3;
	mov.u32 	%r8, %ctaid.x;
	mov.u32 	%r9, %tid.x;
	mad.lo.s32 	%r10, %r8, 40, %r9;
	mul.wide.u32 	%rd6, %r10, 4;
	add.s64 	%rd2, %rd5, %rd6;
	mov.b32 	%r11, -8388611;
	st.global.u32 	[%rd2], %r11;
	shr.u32 	%r12, %r9, 3;
	mad.lo.s32 	%r13, %r8, 5, %r12;
	shl.b32 	%r14, %r13, 1;
	sub.s32 	%r15, 6, %r14;
	and.b32  	%r16, %r15, 6;
	setp.ne.s32 	%p1, %r16, 0;
	and.b32  	%r17, %r13, 7;
	mad.lo.s32 	%r18, %r17, 7, 7;
	shr.u32 	%r19, %r18, 2;
	mul.lo.s32 	%r20, %r17, 14;
	shr.u32 	%r21, %r20, 3;
	shr.u32 	%r22, %r13, 3;
	mul.lo.s32 	%r23, %r22, 224;
	mul.lo.s32 	%r24, %r17, 28;
	and.b32  	%r25, %r24, 240;
	shl.b32 	%r26, %r9, 1;
	and.b32  	%r27, %r26, 14;
	or.b32  	%r28, %r23, %r27;
	add.s32 	%r31, %r28, %r25;
	selp.u32 	%r29, 1, 0, %p1;
	add.s32 	%r30, %r19, %r29;
	sub.s32 	%r2, %r30, %r21;
	mov.b32 	%r32, 0;
	mov.f32 	%f7, 0fFF7FFFFD;
$L__BB0_1:
	setp.ge.s32 	%p2, %r32, %r2;
	@%p2 bra 	$L__BB0_3;
	mul.wide.u32 	%rd7, %r31, 4;
	add.s64 	%rd8, %rd1, %rd7;
	ld.global.nc.f32 	%f4, [%rd8];
	max.f32 	%f5, %f7, %f4;
	ld.global.nc.f32 	%f6, [%rd8+4];
	max.f32 	%f7, %f5, %f6;
	st.global.f32 	[%rd2], %f7;
	add.s32 	%r32, %r32, 1;
	add.s32 	%r31, %r31, 16;
	bra.uni 	$L__BB0_1;
$L__BB0_3:
	ret;

}


// ===== COMPILED SASS (sm_100) =====

	.target	sm_100

	.elftype	@"ET_EXEC"


//--------------------- .note.nv.tkinfo           --------------------------
	.section	.note.nv.tkinfo,"",@"SHT_NOTE"
	.sectionflags	@"SHF_NOTE_NV_TKINFO"
	.tkinfo
        /*0018*/ 	.word	0x00000002
        /*0030*/ 	.string	""
        /*0030*/ 	.string	"ptxas"
        /*0030*/ 	.string	"Cuda compilation tools, release 13.0, V13.0.88"
        /*0030*/ 	.string	"Build cuda_13.0.r13.0/compiler.36424714_0"
        /*0030*/ 	.string	"-arch sm_100 -m 64 "



//--------------------- .note.nv.cuinfo           --------------------------
	.section	.note.nv.cuinfo,"",@"SHT_NOTE"
	.sectionflags	@"SHF_NOTE_NV_CUINFO"
        /*0018*/ 	.short	0x0002
        /*001a*/ 	.short	0x0064
        /*001c*/ 	.short	0x0082
	.zero		2


//--------------------- .nv.info                  --------------------------
	.section	.nv.info,"",@"SHT_CUDA_INFO"
	.align	4


	//----- nvinfo : EIATTR_REGCOUNT
	.align		4
        /*0000*/ 	.byte	0x04, 0x2f
        /*0002*/ 	.short	(.L_1 - .L_0)
	.align		4
.L_0:
        /*0004*/ 	.word	index@(default_function_kernel)
        /*0008*/ 	.word	0x00000010


	//----- nvinfo : EIATTR_FRAME_SIZE
	.align		4
.L_1:
        /*000c*/ 	.byte	0x04, 0x11
        /*000e*/ 	.short	(.L_3 - .L_2)
	.align		4
.L_2:
        /*0010*/ 	.word	index@(default_function_kernel)
        /*0014*/ 	.word	0x00000000


	//----- nvinfo : EIATTR_MIN_STACK_SIZE
	.align		4
.L_3:
        /*0018*/ 	.byte	0x04, 0x12
        /*001a*/ 	.short	(.L_5 - .L_4)
	.align		4
.L_4:
        /*001c*/ 	.word	index@(default_function_kernel)
        /*0020*/ 	.word	0x00000000
.L_5:


//--------------------- .nv.compat                --------------------------
	.section	.nv.compat,"",@"SHT_CUDA_COMPAT_INFO"
	.align	4
        /*0000*/ 	.byte	0x02, 0x09, 0x00, 0x00, 0x02, 0x02, 0x01, 0x00, 0x02, 0x05, 0x05, 0x00, 0x03, 0x07, 0x01, 0x01
        /*0010*/ 	.byte	0x02, 0x03, 0x00, 0x00, 0x02, 0x06, 0x01, 0x00, 0x04, 0x0b, 0x08, 0x00, 0x09, 0x00, 0x00, 0x00
        /*0020*/ 	.byte	0x00, 0x00, 0x00, 0x00


//--------------------- .nv.info.default_function_kernel --------------------------
	.section	.nv.info.default_function_kernel,"",@"SHT_CUDA_INFO"
	.sectionflags	@""
	.align	4


	//----- nvinfo : EIATTR_CUDA_API_VERSION
	.align		4
        /*0000*/ 	.byte	0x04, 0x37
        /*0002*/ 	.short	(.L_7 - .L_6)
.L_6:
        /*0004*/ 	.word	0x00000082


	//----- nvinfo : EIATTR_KPARAM_INFO
	.align		4
.L_7:
        /*0008*/ 	.byte	0x04, 0x17
        /*000a*/ 	.short	(.L_9 - .L_8)
.L_8:
        /*000c*/ 	.word	0x00000000
        /*0010*/ 	.short	0x0001
        /*0012*/ 	.short	0x0008
        /*0014*/ 	.byte	0x00, 0xf5, 0x21, 0x00


	//----- nvinfo : EIATTR_KPARAM_INFO
	.align		4
.L_9:
        /*0018*/ 	.byte	0x04, 0x17
        /*001a*/ 	.short	(.L_11 - .L_10)
.L_10:
        /*001c*/ 	.word	0x00000000
        /*0020*/ 	.short	0x0000
        /*0022*/ 	.short	0x0000
        /*0024*/ 	.byte	0x00, 0xf5, 0x21, 0x00


	//----- nvinfo : EIATTR_SPARSE_MMA_MASK
	.align		4
.L_11:
        /*0028*/ 	.byte	0x03, 0x50
        /*002a*/ 	.short	0x0000


	//----- nvinfo : EIATTR_MAXREG_COUNT
	.align		4
        /*002c*/ 	.byte	0x03, 0x1b
        /*002e*/ 	.short	0x00ff


	//----- nvinfo : EIATTR_MERCURY_ISA_VERSION
	.align		4
        /*0030*/ 	.byte	0x03, 0x5f
        /*0032*/ 	.short	0x0101


	//----- nvinfo : EIATTR_VRC_CTA_INIT_COUNT
	.align		4
        /*0034*/ 	.byte	0x02, 0x4a
	.zero		1
	.zero		1


	//----- nvinfo : EIATTR_EXIT_INSTR_OFFSETS
	.align		4
        /*0038*/ 	.byte	0x04, 0x1c
        /*003a*/ 	.short	(.L_13 - .L_12)


	//   ....[0]....
.L_12:
        /*003c*/ 	.word	0x000001a0


	//   ....[1]....
        /*0040*/ 	.word	0x000002d0


	//----- nvinfo : EIATTR_MAX_THREADS
	.align		4
.L_13:
        /*0044*/ 	.byte	0x04, 0x05
        /*0046*/ 	.short	(.L_15 - .L_14)
.L_14:
        /*0048*/ 	.word	0x00000028
        /*004c*/ 	.word	0x00000001
        /*0050*/ 	.word	0x00000001


	//----- nvinfo : EIATTR_CRS_STACK_SIZE
	.align		4
.L_15:
        /*0054*/ 	.byte	0x04, 0x1e
        /*0056*/ 	.short	(.L_17 - .L_16)
.L_16:
        /*0058*/ 	.word	0x00000000


	//----- nvinfo : EIATTR_CBANK_PARAM_SIZE
	.align		4
.L_17:
        /*005c*/ 	.byte	0x03, 0x19
        /*005e*/ 	.short	0x0010


	//----- nvinfo : EIATTR_PARAM_CBANK
	.align		4
        /*0060*/ 	.byte	0x04, 0x0a
        /*0062*/ 	.short	(.L_19 - .L_18)
	.align		4
.L_18:
        /*0064*/ 	.word	index@(.nv.constant0.default_function_kernel)
        /*0068*/ 	.short	0x0380
        /*006a*/ 	.short	0x0010


	//----- nvinfo : EIATTR_SW_WAR
	.align		4
.L_19:
        /*006c*/ 	.byte	0x04, 0x36
        /*006e*/ 	.short	(.L_21 - .L_20)
.L_20:
        /*0070*/ 	.word	0x00000008
.L_21:


//--------------------- .nv.callgraph             --------------------------
	.section	.nv.callgraph,"",@"SHT_CUDA_CALLGRAPH"
	.align	4
	.sectionentsize	8
	.align		4
        /*0000*/ 	.word	0x00000000
	.align		4
        /*0004*/ 	.word	0xffffffff
	.align		4
        /*0008*/ 	.word	0x00000000
	.align		4
        /*000c*/ 	.word	0xfffffffe
	.align		4
        /*0010*/ 	.word	0x00000000
	.align		4
        /*0014*/ 	.word	0xfffffffd
	.align		4
        /*0018*/ 	.word	0x00000000
	.align		4
        /*001c*/ 	.word	0xfffffffc


//--------------------- .text.default_function_kernel --------------------------
	.section	.text.default_function_kernel,"ax",@progbits
	.align	128
        .global         default_function_kernel
        .type           default_function_kernel,@function
        .size           default_function_kernel,(.L_x_2 - default_function_kernel)
        .other          default_function_kernel,@"STO_CUDA_ENTRY STV_DEFAULT"
default_function_kernel:
.text.default_function_kernel:
[----:B------:R-:W-:Y:S01]  /*0000*/  LDC R1, c[0x0][0x37c] ;  /* 0x0000df00ff017b82 */ /* 0x000fe20000000800 */
[----:B------:R-:W0:Y:S01]  /*0010*/  S2R R8, SR_TID.X ;  /* 0x0000000000087919 */ /* 0x000e220000002100 */
[----:B------:R-:W-:Y:S01]  /*0020*/  IMAD.MOV.U32 R3, RZ, RZ, 0x6 ;  /* 0x00000006ff037424 */ /* 0x000fe200078e00ff */
[----:B------:R-:W1:Y:S01]  /*0030*/  LDCU.64 UR4, c[0x0][0x358] ;  /* 0x00006b00ff0477ac */ /* 0x000e620008000a00 */
[----:B------:R-:W-:Y:S01]  /*0040*/  IMAD.MOV.U32 R5, RZ, RZ, 0x7 ;  /* 0x00000007ff057424 */ /* 0x000fe200078e00ff */
[----:B------:R-:W2:Y:S01]  /*0050*/  S2R R7, SR_CTAID.X ;  /* 0x0000000000077919 */ /* 0x000ea20000002500 */
[----:B0-----:R-:W-:-:S05]  /*0060*/  SHF.R.U32.HI R0, RZ, 0x3, R8 ;  /* 0x00000003ff007819 */ /* 0x001fca0000011608 */
[----:B--2---:R-:W-:-:S04]  /*0070*/  IMAD R0, R7, 0x5, R0 ;  /* 0x0000000507007824 */ /* 0x004fc800078e0200 */
[C---:B------:R-:W-:Y:S01]  /*0080*/  IMAD R4, R0.reuse, -0x2, R3 ;  /* 0xfffffffe00047824 */ /* 0x040fe200078e0203 */
[----:B------:R-:W-:Y:S01]  /*0090*/  LOP3.LUT R6, R0, 0x7, RZ, 0xc0, !PT ;  /* 0x0000000700067812 */ /* 0x000fe200078ec0ff */
[----:B------:R-:W0:Y:S03]  /*00a0*/  LDC.64 R2, c[0x0][0x380] ;  /* 0x0000e000ff027b82 */ /* 0x000e260000000a00 */
[----:B------:R-:W-:Y:S01]  /*00b0*/  LOP3.LUT P0, RZ, R4, 0x6, RZ, 0xc0, !PT ;  /* 0x0000000604ff7812 */ /* 0x000fe2000780c0ff */
[C---:B------:R-:W-:Y:S02]  /*00c0*/  IMAD R4, R6.reuse, R5, 0x7 ;  /* 0x0000000706047424 */ /* 0x040fe400078e0205 */
[----:B------:R-:W-:-:S03]  /*00d0*/  IMAD R5, R6, 0xe, RZ ;  /* 0x0000000e06057824 */ /* 0x000fc600078e02ff */
[----:B------:R-:W-:Y:S02]  /*00e0*/  SHF.R.U32.HI R9, RZ, 0x2, R4 ;  /* 0x00000002ff097819 */ /* 0x000fe40000011604 */
[----:B------:R-:W-:Y:S02]  /*00f0*/  LEA.HI R4, R4, 0x1, RZ, 0x1e ;  /* 0x0000000104047811 */ /* 0x000fe400078ff0ff */
[----:B------:R-:W-:-:S03]  /*0100*/  SHF.R.U32.HI R5, RZ, 0x3, R5 ;  /* 0x00000003ff057819 */ /* 0x000fc60000011605 */
[----:B------:R-:W-:-:S05]  /*0110*/  @!P0 IADD3 R4, PT, PT, R9, RZ, RZ ;  /* 0x000000ff09048210 */ /* 0x000fca0007ffe0ff */
[----:B------:R-:W-:Y:S02]  /*0120*/  IMAD.IADD R13, R4, 0x1, -R5 ;  /* 0x00000001040d7824 */ /* 0x000fe400078e0a05 */
[----:B------:R-:W-:Y:S02]  /*0130*/  IMAD R5, R7, 0x28, R8 ;  /* 0x0000002807057824 */ /* 0x000fe400078e0208 */
[----:B------:R-:W-:Y:S01]  /*0140*/  IMAD.SHL.U32 R4, R8, 0x2, RZ ;  /* 0x0000000208047824 */ /* 0x000fe200078e00ff */
[----:B------:R-:W-:Y:S01]  /*0150*/  ISETP.GT.AND P0, PT, R13, RZ, PT ;  /* 0x000000ff0d00720c */ /* 0x000fe20003f04270 */
[----:B0-----:R-:W-:Y:S01]  /*0160*/  IMAD.WIDE.U32 R2, R5, 0x4, R2 ;  /* 0x0000000405027825 */ /* 0x001fe200078e0002 */
[----:B------:R-:W-:Y:S02]  /*0170*/  MOV R5, 0xff7ffffd ;  /* 0xff7ffffd00057802 */ /* 0x000fe40000000f00 */
[----:B------:R-:W-:-:S03]  /*0180*/  LOP3.LUT R7, R4, 0xe, RZ, 0xc0, !PT ;  /* 0x0000000e04077812 */ /* 0x000fc600078ec0ff */
[----:B-1----:R0:W-:Y:S06]  /*0190*/  STG.E desc[UR4][R2.64], R5 ;  /* 0x0000000502007986 */ /* 0x0021ec000c101904 */
[----:B------:R-:W-:Y:S05]  /*01a0*/  @!P0 EXIT ;  /* 0x000000000000894d */ /* 0x000fea0003800000 */
[----:B0-----:R-:W0:Y:S01]  /*01b0*/  LDC.64 R4, c[0x0][0x388] ;  /* 0x0000e200ff047b82 */ /* 0x001e220000000a00 */
[----:B------:R-:W-:Y:S01]  /*01c0*/  SHF.R.U32.HI R0, RZ, 0x3, R0 ;  /* 0x00000003ff007819 */ /* 0x000fe20000011600 */
[----:B------:R-:W-:Y:S02]  /*01d0*/  IMAD R6, R6, 0x1c, RZ ;  /* 0x0000001c06067824 */ /* 0x000fe400078e02ff */
[----:B------:R-:W-:Y:S02]  /*01e0*/  IMAD.MOV.U32 R11, RZ, RZ, -0x800003 ;  /* 0xff7ffffdff0b7424 */ /* 0x000fe400078e00ff */
[----:B------:R-:W-:Y:S01]  /*01f0*/  IMAD R7, R0, 0xe0, R7 ;  /* 0x000000e000077824 */ /* 0x000fe200078e0207 */
[----:B------:R-:W-:Y:S01]  /*0200*/  LOP3.LUT R6, R6, 0xf0, RZ, 0xc0, !PT ;  /* 0x000000f006067812 */ /* 0x000fe200078ec0ff */
[----:B------:R-:W-:-:S03]  /*0210*/  HFMA2 R0, -RZ, RZ, 0, 0 ;  /* 0x00000000ff007431 */ /* 0x000fc600000001ff */
[----:B------:R-:W-:-:S05]  /*0220*/  IADD3 R6, PT, PT, R6, R7, RZ ;  /* 0x0000000706067210 */ /* 0x000fca0007ffe0ff */
[----:B------:R-:W-:-:S07]  /*0230*/  IMAD.MOV.U32 R9, RZ, RZ, R6 ;  /* 0x000000ffff097224 */ /* 0x000fce00078e0006 */
.L_x_0:
[----:B0-----:R-:W-:-:S05]  /*0240*/  IMAD.WIDE.U32 R6, R9, 0x4, R4 ;  /* 0x0000000409067825 */ /* 0x001fca00078e0004 */
[----:B------:R-:W2:Y:S04]  /*0250*/  LDG.E.CONSTANT R8, desc[UR4][R6.64] ;  /* 0x0000000406087981 */ /* 0x000ea8000c1e9900 */
[----:B------:R-:W2:Y:S01]  /*0260*/  LDG.E.CONSTANT R10, desc[UR4][R6.64+0x4] ;  /* 0x00000404060a7981 */ /* 0x000ea2000c1e9900 */
[----:B------:R-:W-:Y:S01]  /*0270*/  IADD3 R0, PT, PT, R0, 0x1, RZ ;  /* 0x0000000100007810 */ /* 0x000fe20007ffe0ff */
[----:B------:R-:W-:-:S03]  /*0280*/  VIADD R9, R9, 0x10 ;  /* 0x0000001009097836 */ /* 0x000fc60000000000 */
[----:B------:R-:W-:Y:S02]  /*0290*/  ISETP.GE.AND P0, PT, R0, R13, PT ;  /* 0x0000000d0000720c */ /* 0x000fe40003f06270 */
[----:B-12---:R-:W-:-:S05]  /*02a0*/  FMNMX3 R11, R11, R8, R10, !PT ;  /* 0x000000080b0b7276 */ /* 0x006fca000780000a */
[----:B------:R1:W-:Y:S06]  /*02b0*/  STG.E desc[UR4][R2.64], R11 ;  /* 0x0000000b02007986 */ /* 0x0003ec000c101904 */
[----:B------:R-:W-:Y:S05]  /*02c0*/  @!P0 BRA `(.L_x_0) ;  /* 0xfffffffc00dc8947 */ /* 0x000fea000383ffff */
[----:B------:R-:W-:Y:S05]  /*02d0*/  EXIT ;  /* 0x000000000000794d */ /* 0x000fea0003800000 */
.L_x_1:
[----:B------:R-:W-:-:S00]  /*02e0*/  BRA `(.L_x_1) ;  /* 0xfffffffc00fc7947 */ /* 0x000fc0000383ffff */
[----:B------:R-:W-:-:S00]  /*02f0*/  NOP ;  /* 0x0000000000007918 */ /* 0x000fc00000000000 */
        /* <DEDUP_REMOVED lines=8> */
.L_x_2:


//--------------------- .nv.shared.reserved.0     --------------------------
	.section	.nv.shared.reserved.0,"aw",@nobits
	.weak		__nv_reservedSMEM_offset_0_alias
	.size		__nv_reservedSMEM_offset_0_alias, 0, 64
	.other		__nv_reservedSMEM_offset_0_alias,@"STO_CUDA_RESERVED_SHARED STV_DEFAULT"
__nv_reservedSMEM_offset_0_alias:
	.zero		0
	.zero		64


//--------------------- .nv.constant0.default_function_kernel --------------------------
	.section	.nv.constant0.default_function_kernel,"a",@progbits
	.sectionflags	@""
	.align	4
.nv.constant0.default_function_kernel:
	.zero		912


//--------------------- SYMBOLS --------------------------

	.type		.nv.reservedSmem.offset0,@object
	.size		.nv.reservedSmem.offset0,0x4
